//
// Generated by NVIDIA NVVM Compiler
//
// Compiler Build ID: CL-36424714
// Cuda compilation tools, release 13.0, V13.0.88
// Based on NVVM 20.0.0
//

.version 9.0
.target sm_100
.address_size 64

	// .globl	_Z21set_dynamic_positionsPff

.visible .entry _Z21set_dynamic_positionsPff(
	.param .u64 .ptr .align 1 _Z21set_dynamic_positionsPff_param_0,
	.param .f32 _Z21set_dynamic_positionsPff_param_1
)
{
	.reg .pred 	%p<2>;
	.reg .b32 	%r<5>;
	.reg .b32 	%f<4>;
	.reg .b64 	%rd<5>;

	ld.param.u64 	%rd1, [_Z21set_dynamic_positionsPff_param_0];
	ld.param.f32 	%f1, [_Z21set_dynamic_positionsPff_param_1];
	mov.u32 	%r1, %tid.x;
	setp.gt.u32 	%p1, %r1, 2;
	@%p1 bra 	$L__BB0_2;
	cvta.to.global.u64 	%rd2, %rd1;
	mov.u32 	%r2, %ntid.x;
	mov.u32 	%r3, %ctaid.x;
	mad.lo.s32 	%r4, %r3, %r2, %r1;
	mul.wide.u32 	%rd3, %r4, 4;
	add.s64 	%rd4, %rd2, %rd3;
	ld.global.f32 	%f2, [%rd4];
	mul.f32 	%f3, %f1, %f2;
	st.global.f32 	[%rd4], %f3;
$L__BB0_2:
	ret;

}
	// .globl	_Z19set_dynamic_indicesPjS_i
.visible .entry _Z19set_dynamic_indicesPjS_i(
	.param .u64 .ptr .align 1 _Z19set_dynamic_indicesPjS_i_param_0,
	.param .u64 .ptr .align 1 _Z19set_dynamic_indicesPjS_i_param_1,
	.param .u32 _Z19set_dynamic_indicesPjS_i_param_2
)
{
	.reg .pred 	%p<2>;
	.reg .b32 	%r<8>;
	.reg .b64 	%rd<9>;

	ld.param.u64 	%rd1, [_Z19set_dynamic_indicesPjS_i_param_0];
	ld.param.u64 	%rd2, [_Z19set_dynamic_indicesPjS_i_param_1];
	ld.param.u32 	%r1, [_Z19set_dynamic_indicesPjS_i_param_2];
	mov.u32 	%r2, %ctaid.x;
	setp.ne.s32 	%p1, %r1, %r2;
	@%p1 bra 	$L__BB1_2;
	cvta.to.global.u64 	%rd3, %rd1;
	cvta.to.global.u64 	%rd4, %rd2;
	mov.u32 	%r3, %ntid.x;
	mov.u32 	%r4, %tid.x;
	mad.lo.s32 	%r5, %r1, %r3, %r4;
	mul.wide.u32 	%rd5, %r5, 4;
	add.s64 	%rd6, %rd3, %rd5;
	ld.global.u32 	%r6, [%rd6];
	mul.wide.u32 	%rd7, %r4, 4;
	add.s64 	%rd8, %rd4, %rd7;
	st.global.u32 	[%rd8], %r6;
	mov.b32 	%r7, 0;
	st.global.u32 	[%rd8+12], %r7;
$L__BB1_2:
	ret;

}


// ===== COMPILED SASS (sm_100) =====

	.target	sm_100

	.elftype	@"ET_EXEC"


//--------------------- .note.nv.tkinfo           --------------------------
	.section	.note.nv.tkinfo,"",@"SHT_NOTE"
	.sectionflags	@"SHF_NOTE_NV_TKINFO"
	.tkinfo
        /*0018*/ 	.word	0x00000002
        /*0030*/ 	.string	""
        /*0030*/ 	.string	"ptxas"
        /*0030*/ 	.string	"Cuda compilation tools, release 13.0, V13.0.88"
        /*0030*/ 	.string	"Build cuda_13.0.r13.0/compiler.36424714_0"
        /*0030*/ 	.string	"-arch sm_100 -m 64 "



//--------------------- .note.nv.cuinfo           --------------------------
	.section	.note.nv.cuinfo,"",@"SHT_NOTE"
	.sectionflags	@"SHF_NOTE_NV_CUINFO"
        /*0018*/ 	.short	0x0002
        /*001a*/ 	.short	0x0064
        /*001c*/ 	.short	0x0082
	.zero		2


//--------------------- .nv.info                  --------------------------
	.section	.nv.info,"",@"SHT_CUDA_INFO"
	.align	4


	//----- nvinfo : EIATTR_REGCOUNT
	.align		4
        /*0000*/ 	.byte	0x04, 0x2f
        /*0002*/ 	.short	(.L_1 - .L_0)
	.align		4
.L_0:
        /*0004*/ 	.word	index@(_Z21set_dynamic_positionsPff)
        /*0008*/ 	.word	0x00000008


	//----- nvinfo : EIATTR_FRAME_SIZE
	.align		4
.L_1:
        /*000c*/ 	.byte	0x04, 0x11
        /*000e*/ 	.short	(.L_3 - .L_2)
	.align		4
.L_2:
        /*0010*/ 	.word	index@(_Z21set_dynamic_positionsPff)
        /*0014*/ 	.word	0x00000000


	//----- nvinfo : EIATTR_REGCOUNT
	.align		4
.L_3:
        /*0018*/ 	.byte	0x04, 0x2f
        /*001a*/ 	.short	(.L_5 - .L_4)
	.align		4
.L_4:
        /*001c*/ 	.word	index@(_Z19set_dynamic_indicesPjS_i)
        /*0020*/ 	.word	0x0000000a


	//----- nvinfo : EIATTR_FRAME_SIZE
	.align		4
.L_5:
        /*0024*/ 	.byte	0x04, 0x11
        /*0026*/ 	.short	(.L_7 - .L_6)
	.align		4
.L_6:
        /*0028*/ 	.word	index@(_Z19set_dynamic_indicesPjS_i)
        /*002c*/ 	.word	0x00000000


	//----- nvinfo : EIATTR_MIN_STACK_SIZE
	.align		4
.L_7:
        /*0030*/ 	.byte	0x04, 0x12
        /*0032*/ 	.short	(.L_9 - .L_8)
	.align		4
.L_8:
        /*0034*/ 	.word	index@(_Z19set_dynamic_indicesPjS_i)
        /*0038*/ 	.word	0x00000000


	//----- nvinfo : EIATTR_MIN_STACK_SIZE
	.align		4
.L_9:
        /*003c*/ 	.byte	0x04, 0x12
        /*003e*/ 	.short	(.L_11 - .L_10)
	.align		4
.L_10:
        /*0040*/ 	.word	index@(_Z21set_dynamic_positionsPff)
        /*0044*/ 	.word	0x00000000
.L_11:


//--------------------- .nv.compat                --------------------------
	.section	.nv.compat,"",@"SHT_CUDA_COMPAT_INFO"
	.align	4
        /*0000*/ 	.byte	0x02, 0x09, 0x00, 0x00, 0x02, 0x02, 0x01, 0x00, 0x02, 0x05, 0x05, 0x00, 0x03, 0x07, 0x01, 0x01
        /*0010*/ 	.byte	0x02, 0x03, 0x00, 0x00, 0x02, 0x06, 0x01, 0x00, 0x04, 0x0b, 0x08, 0x00, 0x09, 0x00, 0x00, 0x00
        /*0020*/ 	.byte	0x00, 0x00, 0x00, 0x00


//--------------------- .nv.info._Z19set_dynamic_indicesPjS_i --------------------------
	.section	.nv.info._Z19set_dynamic_indicesPjS_i,"",@"SHT_CUDA_INFO"
	.sectionflags	@""
	.align	4


	//----- nvinfo : EIATTR_CUDA_API_VERSION
	.align		4
        /*0000*/ 	.byte	0x04, 0x37
        /*0002*/ 	.short	(.L_13 - .L_12)
.L_12:
        /*0004*/ 	.word	0x00000082


	//----- nvinfo : EIATTR_KPARAM_INFO
	.align		4
.L_13:
        /*0008*/ 	.byte	0x04, 0x17
        /*000a*/ 	.short	(.L_15 - .L_14)
.L_14:
        /*000c*/ 	.word	0x00000000
        /*0010*/ 	.short	0x0002
        /*0012*/ 	.short	0x0010
        /*0014*/ 	.byte	0x00, 0xf0, 0x11, 0x00


	//----- nvinfo : EIATTR_KPARAM_INFO
	.align		4
.L_15:
        /*0018*/ 	.byte	0x04, 0x17
        /*001a*/ 	.short	(.L_17 - .L_16)
.L_16:
        /*001c*/ 	.word	0x00000000
        /*0020*/ 	.short	0x0001
        /*0022*/ 	.short	0x0008
        /*0024*/ 	.byte	0x00, 0xf5, 0x21, 0x00


	//----- nvinfo : EIATTR_KPARAM_INFO
	.align		4
.L_17:
        /*0028*/ 	.byte	0x04, 0x17
        /*002a*/ 	.short	(.L_19 - .L_18)
.L_18:
        /*002c*/ 	.word	0x00000000
        /*0030*/ 	.short	0x0000
        /*0032*/ 	.short	0x0000
        /*0034*/ 	.byte	0x00, 0xf5, 0x21, 0x00


	//----- nvinfo : EIATTR_SPARSE_MMA_MASK
	.align		4
.L_19:
        /*0038*/ 	.byte	0x03, 0x50
        /*003a*/ 	.short	0x0000


	//----- nvinfo : EIATTR_MAXREG_COUNT
	.align		4
        /*003c*/ 	.byte	0x03, 0x1b
        /*003e*/ 	.short	0x00ff


	//----- nvinfo : EIATTR_MERCURY_ISA_VERSION
	.align		4
        /*0040*/ 	.byte	0x03, 0x5f
        /*0042*/ 	.short	0x0101


	//----- nvinfo : EIATTR_VRC_CTA_INIT_COUNT
	.align		4
        /*0044*/ 	.byte	0x02, 0x4a
	.zero		1
	.zero		1


	//----- nvinfo : EIATTR_EXIT_INSTR_OFFSETS
	.align		4
        /*0048*/ 	.byte	0x04, 0x1c
        /*004a*/ 	.short	(.L_21 - .L_20)


	//   ....[0]....
.L_20:
        /*004c*/ 	.word	0x00000040


	//   ....[1]....
        /*0050*/ 	.word	0x00000100


	//----- nvinfo : EIATTR_CBANK_PARAM_SIZE
	.align		4
.L_21:
        /*0054*/ 	.byte	0x03, 0x19
        /*0056*/ 	.short	0x0014


	//----- nvinfo : EIATTR_PARAM_CBANK
	.align		4
        /*0058*/ 	.byte	0x04, 0x0a
        /*005a*/ 	.short	(.L_23 - .L_22)
	.align		4
.L_22:
        /*005c*/ 	.word	index@(.nv.constant0._Z19set_dynamic_indicesPjS_i)
        /*0060*/ 	.short	0x0380
        /*0062*/ 	.short	0x0014


	//----- nvinfo : EIATTR_SW_WAR
	.align		4
.L_23:
        /*0064*/ 	.byte	0x04, 0x36
        /*0066*/ 	.short	(.L_25 - .L_24)
.L_24:
        /*0068*/ 	.word	0x00000008
.L_25:


//--------------------- .nv.info._Z21set_dynamic_positionsPff --------------------------
	.section	.nv.info._Z21set_dynamic_positionsPff,"",@"SHT_CUDA_INFO"
	.sectionflags	@""
	.align	4


	//----- nvinfo : EIATTR_CUDA_API_VERSION
	.align		4
        /*0000*/ 	.byte	0x04, 0x37
        /*0002*/ 	.short	(.L_27 - .L_26)
.L_26:
        /*0004*/ 	.word	0x00000082


	//----- nvinfo : EIATTR_KPARAM_INFO
	.align		4
.L_27:
        /*0008*/ 	.byte	0x04, 0x17
        /*000a*/ 	.short	(.L_29 - .L_28)
.L_28:
        /*000c*/ 	.word	0x00000000
        /*0010*/ 	.short	0x0001
        /*0012*/ 	.short	0x0008
        /*0014*/ 	.byte	0x00, 0xf0, 0x11, 0x00


	//----- nvinfo : EIATTR_KPARAM_INFO
	.align		4
.L_29:
        /*0018*/ 	.byte	0x04, 0x17
        /*001a*/ 	.short	(.L_31 - .L_30)
.L_30:
        /*001c*/ 	.word	0x00000000
        /*0020*/ 	.short	0x0000
        /*0022*/ 	.short	0x0000
        /*0024*/ 	.byte	0x00, 0xf5, 0x21, 0x00


	//----- nvinfo : EIATTR_SPARSE_MMA_MASK
	.align		4
.L_31:
        /*0028*/ 	.byte	0x03, 0x50
        /*002a*/ 	.short	0x0000


	//----- nvinfo : EIATTR_MAXREG_COUNT
	.align		4
        /*002c*/ 	.byte	0x03, 0x1b
        /*002e*/ 	.short	0x00ff


	//----- nvinfo : EIATTR_MERCURY_ISA_VERSION
	.align		4
        /*0030*/ 	.byte	0x03, 0x5f
        /*0032*/ 	.short	0x0101


	//----- nvinfo : EIATTR_VRC_CTA_INIT_COUNT
	.align		4
        /*0034*/ 	.byte	0x02, 0x4a
	.zero		1
	.zero		1


	//----- nvinfo : EIATTR_EXIT_INSTR_OFFSETS
	.align		4
        /*0038*/ 	.byte	0x04, 0x1c
        /*003a*/ 	.short	(.L_33 - .L_32)


	//   ....[0]....
.L_32:
        /*003c*/ 	.word	0x00000030


	//   ....[1]....
        /*0040*/ 	.word	0x000000e0


	//----- nvinfo : EIATTR_CBANK_PARAM_SIZE
	.align		4
.L_33:
        /*0044*/ 	.byte	0x03, 0x19
        /*0046*/ 	.short	0x000c


	//----- nvinfo : EIATTR_PARAM_CBANK
	.align		4
        /*0048*/ 	.byte	0x04, 0x0a
        /*004a*/ 	.short	(.L_35 - .L_34)
	.align		4
.L_34:
        /*004c*/ 	.word	index@(.nv.constant0._Z21set_dynamic_positionsPff)
        /*0050*/ 	.short	0x0380
        /*0052*/ 	.short	0x000c


	//----- nvinfo : EIATTR_SW_WAR
	.align		4
.L_35:
        /*0054*/ 	.byte	0x04, 0x36
        /*0056*/ 	.short	(.L_37 - .L_36)
.L_36:
        /*0058*/ 	.word	0x00000008
.L_37:


//--------------------- .nv.callgraph             --------------------------
	.section	.nv.callgraph,"",@"SHT_CUDA_CALLGRAPH"
	.align	4
	.sectionentsize	8
	.align		4
        /*0000*/ 	.word	0x00000000
	.align		4
        /*0004*/ 	.word	0xffffffff
	.align		4
        /*0008*/ 	.word	0x00000000
	.align		4
        /*000c*/ 	.word	0xfffffffe
	.align		4
        /*0010*/ 	.word	0x00000000
	.align		4
        /*0014*/ 	.word	0xfffffffd
	.align		4
        /*0018*/ 	.word	0x00000000
	.align		4
        /*001c*/ 	.word	0xfffffffc


//--------------------- .text._Z19set_dynamic_indicesPjS_i --------------------------
	.section	.text._Z19set_dynamic_indicesPjS_i,"ax",@progbits
	.align	128
        .global         _Z19set_dynamic_indicesPjS_i
        .type           _Z19set_dynamic_indicesPjS_i,@function
        .size           _Z19set_dynamic_indicesPjS_i,(.L_x_2 - _Z19set_dynamic_indicesPjS_i)
        .other          _Z19set_dynamic_indicesPjS_i,@"STO_CUDA_ENTRY STV_DEFAULT"
_Z19set_dynamic_indicesPjS_i:
.text._Z19set_dynamic_indicesPjS_i:
[----:B------:R-:W-:Y:S08]  /*0000*/  LDC R1, c[0x0][0x37c] ;  /* 0x0000df00ff017b82 */ /* 0x000ff00000000800 */
[----:B------:R-:W0:Y:S08]  /*0010*/  S2UR UR4, SR_CTAID.X ;  /* 0x00000000000479c3 */ /* 0x000e300000002500 */
[----:B------:R-:W0:Y:S02]  /*0020*/  LDC R0, c[0x0][0x390] ;  /* 0x0000e400ff007b82 */ /* 0x000e240000000800 */
[----:B0-----:R-:W-:-:S13]  /*0030*/  ISETP.NE.AND P0, PT, R0, UR4, PT ;  /* 0x0000000400007c0c */ /* 0x001fda000bf05270 */
[----:B------:R-:W-:Y:S05]  /*0040*/  @P0 EXIT ;  /* 0x000000000000094d */ /* 0x000fea0003800000 */
[----:B------:R-:W0:Y:S01]  /*0050*/  S2R R7, SR_TID.X ;  /* 0x0000000000077919 */ /* 0x000e220000002100 */
[----:B------:R-:W1:Y:S01]  /*0060*/  LDC.64 R2, c[0x0][0x380] ;  /* 0x0000e000ff027b82 */ /* 0x000e620000000a00 */
[----:B------:R-:W0:Y:S01]  /*0070*/  LDCU UR6, c[0x0][0x360] ;  /* 0x00006c00ff0677ac */ /* 0x000e220008000800 */
[----:B------:R-:W2:Y:S01]  /*0080*/  LDCU.64 UR4, c[0x0][0x358] ;  /* 0x00006b00ff0477ac */ /* 0x000ea20008000a00 */
[----:B0-----:R-:W-:-:S04]  /*0090*/  IMAD R5, R0, UR6, R7 ;  /* 0x0000000600057c24 */ /* 0x001fc8000f8e0207 */
[----:B-1----:R-:W-:Y:S02]  /*00a0*/  IMAD.WIDE.U32 R2, R5, 0x4, R2 ;  /* 0x0000000405027825 */ /* 0x002fe400078e0002 */
[----:B------:R-:W0:Y:S04]  /*00b0*/  LDC.64 R4, c[0x0][0x388] ;  /* 0x0000e200ff047b82 */ /* 0x000e280000000a00 */
[----:B--2---:R-:W2:Y:S01]  /*00c0*/  LDG.E R3, desc[UR4][R2.64] ;  /* 0x0000000402037981 */ /* 0x004ea2000c1e1900 */
[----:B0-----:R-:W-:-:S05]  /*00d0*/  IMAD.WIDE.U32 R4, R7, 0x4, R4 ;  /* 0x0000000407047825 */ /* 0x001fca00078e0004 */
[----:B------:R-:W-:Y:S04]  /*00e0*/  STG.E desc[UR4][R4.64+0xc], RZ ;  /* 0x00000cff04007986 */ /* 0x000fe8000c101904 */
[----:B--2---:R-:W-:Y:S01]  /*00f0*/  STG.E desc[UR4][R4.64], R3 ;  /* 0x0000000304007986 */ /* 0x004fe2000c101904 */
[----:B------:R-:W-:Y:S05]  /*0100*/  EXIT ;  /* 0x000000000000794d */ /* 0x000fea0003800000 */
.L_x_0:
[----:B------:R-:W-:-:S00]  /*0110*/  BRA `(.L_x_0) ;  /* 0xfffffffc00fc7947 */ /* 0x000fc0000383ffff */
[----:B------:R-:W-:-:S00]  /*0120*/  NOP ;  /* 0x0000000000007918 */ /* 0x000fc00000000000 */
        /* <DEDUP_REMOVED lines=13> */
.L_x_2:


//--------------------- .text._Z21set_dynamic_positionsPff --------------------------
	.section	.text._Z21set_dynamic_positionsPff,"ax",@progbits
	.align	128
        .global         _Z21set_dynamic_positionsPff
        .type           _Z21set_dynamic_positionsPff,@function
        .size           _Z21set_dynamic_positionsPff,(.L_x_3 - _Z21set_dynamic_positionsPff)
        .other          _Z21set_dynamic_positionsPff,@"STO_CUDA_ENTRY STV_DEFAULT"
_Z21set_dynamic_positionsPff:
.text._Z21set_dynamic_positionsPff:
[----:B------:R-:W-:Y:S01]  /*0000*/  LDC R1, c[0x0][0x37c] ;  /* 0x0000df00ff017b82 */ /* 0x000fe20000000800 */
[----:B------:R-:W0:Y:S02]  /*0010*/  S2R R5, SR_TID.X ;  /* 0x0000000000057919 */ /* 0x000e240000002100 */
[----:B0-----:R-:W-:-:S13]  /*0020*/  ISETP.GT.U32.AND P0, PT, R5, 0x2, PT ;  /* 0x000000020500780c */ /* 0x001fda0003f04070 */
[----:B------:R-:W-:Y:S05]  /*0030*/  @P0 EXIT ;  /* 0x000000000000094d */ /* 0x000fea0003800000 */
[----:B------:R-:W0:Y:S01]  /*0040*/  S2R R0, SR_CTAID.X ;  /* 0x0000000000007919 */ /* 0x000e220000002500 */
[----:B------:R-:W1:Y:S01]  /*0050*/  LDC.64 R2, c[0x0][0x380] ;  /* 0x0000e000ff027b82 */ /* 0x000e620000000a00 */
[----:B------:R-:W0:Y:S01]  /*0060*/  LDCU UR6, c[0x0][0x360] ;  /* 0x00006c00ff0677ac */ /* 0x000e220008000800 */
[----:B------:R-:W2:Y:S01]  /*0070*/  LDCU.64 UR4, c[0x0][0x358] ;  /* 0x00006b00ff0477ac */ /* 0x000ea20008000a00 */
[----:B0-----:R-:W-:Y:S01]  /*0080*/  IMAD R5, R0, UR6, R5 ;  /* 0x0000000600057c24 */ /* 0x001fe2000f8e0205 */
[----:B------:R-:W0:Y:S03]  /*0090*/  LDCU UR6, c[0x0][0x388] ;  /* 0x00007100ff0677ac */ /* 0x000e260008000800 */
[----:B-1----:R-:W-:-:S05]  /*00a0*/  IMAD.WIDE.U32 R2, R5, 0x4, R2 ;  /* 0x0000000405027825 */ /* 0x002fca00078e0002 */
[----:B--2---:R-:W0:Y:S02]  /*00b0*/  LDG.E R0, desc[UR4][R2.64] ;  /* 0x0000000402007981 */ /* 0x004e24000c1e1900 */
[----:B0-----:R-:W-:-:S05]  /*00c0*/  FMUL R5, R0, UR6 ;  /* 0x0000000600057c20 */ /* 0x001fca0008400000 */
[----:B------:R-:W-:Y:S01]  /*00d0*/  STG.E desc[UR4][R2.64], R5 ;  /* 0x0000000502007986 */ /* 0x000fe2000c101904 */
[----:B------:R-:W-:Y:S05]  /*00e0*/  EXIT ;  /* 0x000000000000794d */ /* 0x000fea0003800000 */
.L_x_1:
        /* <DEDUP_REMOVED lines=9> */
.L_x_3:


//--------------------- .nv.shared.reserved.0     --------------------------
	.section	.nv.shared.reserved.0,"aw",@nobits
	.weak		__nv_reservedSMEM_offset_0_alias
	.size		__nv_reservedSMEM_offset_0_alias, 0, 64
	.other		__nv_reservedSMEM_offset_0_alias,@"STO_CUDA_RESERVED_SHARED STV_DEFAULT"
__nv_reservedSMEM_offset_0_alias:
	.zero		0
	.zero		64


//--------------------- .nv.constant0._Z19set_dynamic_indicesPjS_i --------------------------
	.section	.nv.constant0._Z19set_dynamic_indicesPjS_i,"a",@progbits
	.sectionflags	@""
	.align	4
.nv.constant0._Z19set_dynamic_indicesPjS_i:
	.zero		916


//--------------------- .nv.constant0._Z21set_dynamic_positionsPff --------------------------
	.section	.nv.constant0._Z21set_dynamic_positionsPff,"a",@progbits
	.sectionflags	@""
	.align	4
.nv.constant0._Z21set_dynamic_positionsPff:
	.zero		908


//--------------------- SYMBOLS --------------------------

	.type		.nv.reservedSmem.offset0,@object
	.size		.nv.reservedSmem.offset0,0x4
